//
// Generated by NVIDIA NVVM Compiler
//
// Compiler Build ID: CL-36424714
// Cuda compilation tools, release 13.0, V13.0.88
// Based on NVVM 20.0.0
//

.version 9.0
.target sm_100
.address_size 64

	// .globl	_Z12gauss_seidelPfS_S_S_i

.visible .entry _Z12gauss_seidelPfS_S_S_i(
	.param .u64 .ptr .align 1 _Z12gauss_seidelPfS_S_S_i_param_0,
	.param .u64 .ptr .align 1 _Z12gauss_seidelPfS_S_S_i_param_1,
	.param .u64 .ptr .align 1 _Z12gauss_seidelPfS_S_S_i_param_2,
	.param .u64 .ptr .align 1 _Z12gauss_seidelPfS_S_S_i_param_3,
	.param .u32 _Z12gauss_seidelPfS_S_S_i_param_4
)
{
	.reg .pred 	%p<4>;
	.reg .b32 	%r<11>;
	.reg .b32 	%f<12>;
	.reg .b64 	%rd<17>;

	ld.param.u64 	%rd2, [_Z12gauss_seidelPfS_S_S_i_param_0];
	ld.param.u64 	%rd3, [_Z12gauss_seidelPfS_S_S_i_param_1];
	ld.param.u64 	%rd4, [_Z12gauss_seidelPfS_S_S_i_param_2];
	ld.param.u64 	%rd5, [_Z12gauss_seidelPfS_S_S_i_param_3];
	ld.param.u32 	%r2, [_Z12gauss_seidelPfS_S_S_i_param_4];
	cvta.to.global.u64 	%rd1, %rd5;
	mov.u32 	%r3, %tid.x;
	mov.u32 	%r4, %ntid.x;
	mov.u32 	%r5, %ctaid.x;
	mad.lo.s32 	%r1, %r4, %r5, %r3;
	setp.ne.s32 	%p1, %r1, 0;
	@%p1 bra 	$L__BB0_2;
	mov.b32 	%r10, 0;
	st.global.u32 	[%rd1], %r10;
	bra.uni 	$L__BB0_6;
$L__BB0_2:
	add.s32 	%r6, %r2, 1;
	setp.ne.s32 	%p2, %r1, %r6;
	@%p2 bra 	$L__BB0_4;
	mul.wide.s32 	%rd15, %r1, 4;
	add.s64 	%rd16, %rd1, %rd15;
	mov.b32 	%r9, 0;
	st.global.u32 	[%rd16], %r9;
	bra.uni 	$L__BB0_6;
$L__BB0_4:
	setp.gt.s32 	%p3, %r1, %r2;
	@%p3 bra 	$L__BB0_6;
	cvta.to.global.u64 	%rd6, %rd3;
	mul.wide.s32 	%rd7, %r1, 4;
	add.s64 	%rd8, %rd6, %rd7;
	ld.global.f32 	%f1, [%rd8];
	add.s32 	%r7, %r2, 2;
	mad.lo.s32 	%r8, %r7, %r1, %r1;
	cvta.to.global.u64 	%rd9, %rd2;
	mul.wide.s32 	%rd10, %r8, 4;
	add.s64 	%rd11, %rd9, %rd10;
	ld.global.f32 	%f2, [%rd11+-4];
	cvta.to.global.u64 	%rd12, %rd4;
	add.s64 	%rd13, %rd12, %rd7;
	ld.global.f32 	%f3, [%rd13+-4];
	mul.f32 	%f4, %f2, %f3;
	sub.f32 	%f5, %f1, %f4;
	ld.global.f32 	%f6, [%rd11+4];
	ld.global.f32 	%f7, [%rd13+4];
	mul.f32 	%f8, %f6, %f7;
	sub.f32 	%f9, %f5, %f8;
	ld.global.f32 	%f10, [%rd11];
	div.rn.f32 	%f11, %f9, %f10;
	add.s64 	%rd14, %rd1, %rd7;
	st.global.f32 	[%rd14], %f11;
$L__BB0_6:
	ret;

}


// ===== COMPILED SASS (sm_100) =====

	.target	sm_100

	.elftype	@"ET_EXEC"


//--------------------- .note.nv.tkinfo           --------------------------
	.section	.note.nv.tkinfo,"",@"SHT_NOTE"
	.sectionflags	@"SHF_NOTE_NV_TKINFO"
	.tkinfo
        /*0018*/ 	.word	0x00000002
        /*0030*/ 	.string	""
        /*0030*/ 	.string	"ptxas"
        /*0030*/ 	.string	"Cuda compilation tools, release 13.0, V13.0.88"
        /*0030*/ 	.string	"Build cuda_13.0.r13.0/compiler.36424714_0"
        /*0030*/ 	.string	"-arch sm_100 -m 64 "



//--------------------- .note.nv.cuinfo           --------------------------
	.section	.note.nv.cuinfo,"",@"SHT_NOTE"
	.sectionflags	@"SHF_NOTE_NV_CUINFO"
        /*0018*/ 	.short	0x0002
        /*001a*/ 	.short	0x0064
        /*001c*/ 	.short	0x0082
	.zero		2


//--------------------- .nv.info                  --------------------------
	.section	.nv.info,"",@"SHT_CUDA_INFO"
	.align	4


	//----- nvinfo : EIATTR_REGCOUNT
	.align		4
        /*0000*/ 	.byte	0x04, 0x2f
        /*0002*/ 	.short	(.L_1 - .L_0)
	.align		4
.L_0:
        /*0004*/ 	.word	index@(_Z12gauss_seidelPfS_S_S_i)
        /*0008*/ 	.word	0x00000010


	//----- nvinfo : EIATTR_FRAME_SIZE
	.align		4
.L_1:
        /*000c*/ 	.byte	0x04, 0x11
        /*000e*/ 	.short	(.L_3 - .L_2)
	.align		4
.L_2:
        /*0010*/ 	.word	index@($__internal_0_$__cuda_sm3x_div_rn_noftz_f32_slowpath)
        /*0014*/ 	.word	0x00000000


	//----- nvinfo : EIATTR_FRAME_SIZE
	.align		4
.L_3:
        /*0018*/ 	.byte	0x04, 0x11
        /*001a*/ 	.short	(.L_5 - .L_4)
	.align		4
.L_4:
        /*001c*/ 	.word	index@(_Z12gauss_seidelPfS_S_S_i)
        /*0020*/ 	.word	0x00000000


	//----- nvinfo : EIATTR_MIN_STACK_SIZE
	.align		4
.L_5:
        /*0024*/ 	.byte	0x04, 0x12
        /*0026*/ 	.short	(.L_7 - .L_6)
	.align		4
.L_6:
        /*0028*/ 	.word	index@(_Z12gauss_seidelPfS_S_S_i)
        /*002c*/ 	.word	0x00000000
.L_7:


//--------------------- .nv.compat                --------------------------
	.section	.nv.compat,"",@"SHT_CUDA_COMPAT_INFO"
	.align	4
        /*0000*/ 	.byte	0x02, 0x09, 0x00, 0x00, 0x02, 0x02, 0x01, 0x00, 0x02, 0x05, 0x05, 0x00, 0x03, 0x07, 0x01, 0x01
        /*0010*/ 	.byte	0x02, 0x03, 0x00, 0x00, 0x02, 0x06, 0x01, 0x00, 0x04, 0x0b, 0x08, 0x00, 0x01, 0x00, 0x00, 0x00
        /*0020*/ 	.byte	0x00, 0x00, 0x00, 0x00


//--------------------- .nv.info._Z12gauss_seidelPfS_S_S_i --------------------------
	.section	.nv.info._Z12gauss_seidelPfS_S_S_i,"",@"SHT_CUDA_INFO"
	.sectionflags	@""
	.align	4


	//----- nvinfo : EIATTR_CUDA_API_VERSION
	.align		4
        /*0000*/ 	.byte	0x04, 0x37
        /*0002*/ 	.short	(.L_9 - .L_8)
.L_8:
        /*0004*/ 	.word	0x00000082


	//----- nvinfo : EIATTR_KPARAM_INFO
	.align		4
.L_9:
        /*0008*/ 	.byte	0x04, 0x17
        /*000a*/ 	.short	(.L_11 - .L_10)
.L_10:
        /*000c*/ 	.word	0x00000000
        /*0010*/ 	.short	0x0004
        /*0012*/ 	.short	0x0020
        /*0014*/ 	.byte	0x00, 0xf0, 0x11, 0x00


	//----- nvinfo : EIATTR_KPARAM_INFO
	.align		4
.L_11:
        /*0018*/ 	.byte	0x04, 0x17
        /*001a*/ 	.short	(.L_13 - .L_12)
.L_12:
        /*001c*/ 	.word	0x00000000
        /*0020*/ 	.short	0x0003
        /*0022*/ 	.short	0x0018
        /*0024*/ 	.byte	0x00, 0xf5, 0x21, 0x00


	//----- nvinfo : EIATTR_KPARAM_INFO
	.align		4
.L_13:
        /*0028*/ 	.byte	0x04, 0x17
        /*002a*/ 	.short	(.L_15 - .L_14)
.L_14:
        /*002c*/ 	.word	0x00000000
        /*0030*/ 	.short	0x0002
        /*0032*/ 	.short	0x0010
        /*0034*/ 	.byte	0x00, 0xf5, 0x21, 0x00


	//----- nvinfo : EIATTR_KPARAM_INFO
	.align		4
.L_15:
        /*0038*/ 	.byte	0x04, 0x17
        /*003a*/ 	.short	(.L_17 - .L_16)
.L_16:
        /*003c*/ 	.word	0x00000000
        /*0040*/ 	.short	0x0001
        /*0042*/ 	.short	0x0008
        /*0044*/ 	.byte	0x00, 0xf5, 0x21, 0x00


	//----- nvinfo : EIATTR_KPARAM_INFO
	.align		4
.L_17:
        /*0048*/ 	.byte	0x04, 0x17
        /*004a*/ 	.short	(.L_19 - .L_18)
.L_18:
        /*004c*/ 	.word	0x00000000
        /*0050*/ 	.short	0x0000
        /*0052*/ 	.short	0x0000
        /*0054*/ 	.byte	0x00, 0xf5, 0x21, 0x00


	//----- nvinfo : EIATTR_SPARSE_MMA_MASK
	.align		4
.L_19:
        /*0058*/ 	.byte	0x03, 0x50
        /*005a*/ 	.short	0x0000


	//----- nvinfo : EIATTR_MAXREG_COUNT
	.align		4
        /*005c*/ 	.byte	0x03, 0x1b
        /*005e*/ 	.short	0x00ff


	//----- nvinfo : EIATTR_MERCURY_ISA_VERSION
	.align		4
        /*0060*/ 	.byte	0x03, 0x5f
        /*0062*/ 	.short	0x0101


	//----- nvinfo : EIATTR_VRC_CTA_INIT_COUNT
	.align		4
        /*0064*/ 	.byte	0x02, 0x4a
	.zero		1
	.zero		1


	//----- nvinfo : EIATTR_EXIT_INSTR_OFFSETS
	.align		4
        /*0068*/ 	.byte	0x04, 0x1c
        /*006a*/ 	.short	(.L_21 - .L_20)


	//   ....[0]....
.L_20:
        /*006c*/ 	.word	0x00000090


	//   ....[1]....
        /*0070*/ 	.word	0x00000100


	//   ....[2]....
        /*0074*/ 	.word	0x00000120


	//   ....[3]....
        /*0078*/ 	.word	0x00000330


	//----- nvinfo : EIATTR_CRS_STACK_SIZE
	.align		4
.L_21:
        /*007c*/ 	.byte	0x04, 0x1e
        /*007e*/ 	.short	(.L_23 - .L_22)
.L_22:
        /*0080*/ 	.word	0x00000000


	//----- nvinfo : EIATTR_CBANK_PARAM_SIZE
	.align		4
.L_23:
        /*0084*/ 	.byte	0x03, 0x19
        /*0086*/ 	.short	0x0024


	//----- nvinfo : EIATTR_PARAM_CBANK
	.align		4
        /*0088*/ 	.byte	0x04, 0x0a
        /*008a*/ 	.short	(.L_25 - .L_24)
	.align		4
.L_24:
        /*008c*/ 	.word	index@(.nv.constant0._Z12gauss_seidelPfS_S_S_i)
        /*0090*/ 	.short	0x0380
        /*0092*/ 	.short	0x0024


	//----- nvinfo : EIATTR_SW_WAR
	.align		4
.L_25:
        /*0094*/ 	.byte	0x04, 0x36
        /*0096*/ 	.short	(.L_27 - .L_26)
.L_26:
        /*0098*/ 	.word	0x00000008
.L_27:


//--------------------- .nv.callgraph             --------------------------
	.section	.nv.callgraph,"",@"SHT_CUDA_CALLGRAPH"
	.align	4
	.sectionentsize	8
	.align		4
        /*0000*/ 	.word	0x00000000
	.align		4
        /*0004*/ 	.word	0xffffffff
	.align		4
        /*0008*/ 	.word	0x00000000
	.align		4
        /*000c*/ 	.word	0xfffffffe
	.align		4
        /*0010*/ 	.word	0x00000000
	.align		4
        /*0014*/ 	.word	0xfffffffd
	.align		4
        /*0018*/ 	.word	0x00000000
	.align		4
        /*001c*/ 	.word	0xfffffffc


//--------------------- .text._Z12gauss_seidelPfS_S_S_i --------------------------
	.section	.text._Z12gauss_seidelPfS_S_S_i,"ax",@progbits
	.align	128
        .global         _Z12gauss_seidelPfS_S_S_i
        .type           _Z12gauss_seidelPfS_S_S_i,@function
        .size           _Z12gauss_seidelPfS_S_S_i,(.L_x_14 - _Z12gauss_seidelPfS_S_S_i)
        .other          _Z12gauss_seidelPfS_S_S_i,@"STO_CUDA_ENTRY STV_DEFAULT"
_Z12gauss_seidelPfS_S_S_i:
.text._Z12gauss_seidelPfS_S_S_i:
[----:B------:R-:W-:Y:S01]  /*0000*/  LDC R1, c[0x0][0x37c] ;  /* 0x0000df00ff017b82 */ /* 0x000fe20000000800 */
[----:B------:R-:W0:Y:S01]  /*0010*/  S2R R2, SR_TID.X ;  /* 0x0000000000027919 */ /* 0x000e220000002100 */
[----:B------:R-:W0:Y:S01]  /*0020*/  LDCU UR4, c[0x0][0x360] ;  /* 0x00006c00ff0477ac */ /* 0x000e220008000800 */
[----:B------:R-:W0:Y:S01]  /*0030*/  S2R R3, SR_CTAID.X ;  /* 0x0000000000037919 */ /* 0x000e220000002500 */
[----:B------:R-:W1:Y:S01]  /*0040*/  LDCU.64 UR6, c[0x0][0x358] ;  /* 0x00006b00ff0677ac */ /* 0x000e620008000a00 */
[----:B0-----:R-:W-:-:S05]  /*0050*/  IMAD R2, R3, UR4, R2 ;  /* 0x0000000403027c24 */ /* 0x001fca000f8e0202 */
[----:B------:R-:W-:-:S13]  /*0060*/  ISETP.NE.AND P0, PT, R2, RZ, PT ;  /* 0x000000ff0200720c */ /* 0x000fda0003f05270 */
[----:B------:R-:W1:Y:S02]  /*0070*/  @!P0 LDC.64 R4, c[0x0][0x398] ;  /* 0x0000e600ff048b82 */ /* 0x000e640000000a00 */
[----:B-1----:R0:W-:Y:S01]  /*0080*/  @!P0 STG.E desc[UR6][R4.64], RZ ;  /* 0x000000ff04008986 */ /* 0x0021e2000c101906 */
[----:B------:R-:W-:Y:S05]  /*0090*/  @!P0 EXIT ;  /* 0x000000000000894d */ /* 0x000fea0003800000 */
[----:B------:R-:W1:Y:S02]  /*00a0*/  LDCU UR4, c[0x0][0x3a0] ;  /* 0x00007400ff0477ac */ /* 0x000e640008000800 */
[----:B-1----:R-:W-:-:S06]  /*00b0*/  UIADD3 UR5, UPT, UPT, UR4, 0x1, URZ ;  /* 0x0000000104057890 */ /* 0x002fcc000fffe0ff */
[----:B------:R-:W-:-:S13]  /*00c0*/  ISETP.NE.AND P0, PT, R2, UR5, PT ;  /* 0x0000000502007c0c */ /* 0x000fda000bf05270 */
[----:B0-----:R-:W0:Y:S02]  /*00d0*/  @!P0 LDC.64 R4, c[0x0][0x398] ;  /* 0x0000e600ff048b82 */ /* 0x001e240000000a00 */
[----:B0-----:R-:W-:-:S05]  /*00e0*/  @!P0 IMAD.WIDE R4, R2, 0x4, R4 ;  /* 0x0000000402048825 */ /* 0x001fca00078e0204 */
[----:B------:R0:W-:Y:S01]  /*00f0*/  @!P0 STG.E desc[UR6][R4.64], RZ ;  /* 0x000000ff04008986 */ /* 0x0001e2000c101906 */
[----:B------:R-:W-:Y:S05]  /*0100*/  @!P0 EXIT ;  /* 0x000000000000894d */ /* 0x000fea0003800000 */
[----:B------:R-:W-:-:S13]  /*0110*/  ISETP.GT.AND P0, PT, R2, UR4, PT ;  /* 0x0000000402007c0c */ /* 0x000fda000bf04270 */
[----:B------:R-:W-:Y:S05]  /*0120*/  @P0 EXIT ;  /* 0x000000000000094d */ /* 0x000fea0003800000 */
[----:B------:R-:W1:Y:S01]  /*0130*/  LDC.64 R6, c[0x0][0x380] ;  /* 0x0000e000ff067b82 */ /* 0x000e620000000a00 */
[----:B------:R-:W-:-:S06]  /*0140*/  UIADD3 UR4, UPT, UPT, UR4, 0x2, URZ ;  /* 0x0000000204047890 */ /* 0x000fcc000fffe0ff */
[----:B------:R-:W-:Y:S01]  /*0150*/  IMAD R3, R2, UR4, R2 ;  /* 0x0000000402037c24 */ /* 0x000fe2000f8e0202 */
[----:B0-----:R-:W0:Y:S08]  /*0160*/  LDC.64 R4, c[0x0][0x388] ;  /* 0x0000e200ff047b82 */ /* 0x001e300000000a00 */
[----:B------:R-:W2:Y:S01]  /*0170*/  LDC.64 R8, c[0x0][0x390] ;  /* 0x0000e400ff087b82 */ /* 0x000ea20000000a00 */
[----:B-1----:R-:W-:-:S05]  /*0180*/  IMAD.WIDE R6, R3, 0x4, R6 ;  /* 0x0000000403067825 */ /* 0x002fca00078e0206 */
[----:B------:R-:W3:Y:S01]  /*0190*/  LDG.E R3, desc[UR6][R6.64] ;  /* 0x0000000606037981 */ /* 0x000ee2000c1e1900 */
[----:B0-----:R-:W-:-:S03]  /*01a0*/  IMAD.WIDE R4, R2, 0x4, R4 ;  /* 0x0000000402047825 */ /* 0x001fc600078e0204 */
[----:B------:R-:W4:Y:S04]  /*01b0*/  LDG.E R11, desc[UR6][R6.64+-0x4] ;  /* 0xfffffc06060b7981 */ /* 0x000f28000c1e1900 */
[----:B------:R-:W5:Y:S01]  /*01c0*/  LDG.E R13, desc[UR6][R6.64+0x4] ;  /* 0x00000406060d7981 */ /* 0x000f62000c1e1900 */
[----:B--2---:R-:W-:-:S03]  /*01d0*/  IMAD.WIDE R8, R2, 0x4, R8 ;  /* 0x0000000402087825 */ /* 0x004fc600078e0208 */
[----:B------:R-:W4:Y:S04]  /*01e0*/  LDG.E R4, desc[UR6][R4.64] ;  /* 0x0000000604047981 */ /* 0x000f28000c1e1900 */
[----:B------:R-:W4:Y:S04]  /*01f0*/  LDG.E R0, desc[UR6][R8.64+-0x4] ;  /* 0xfffffc0608007981 */ /* 0x000f28000c1e1900 */
[----:B------:R-:W5:Y:S01]  /*0200*/  LDG.E R10, desc[UR6][R8.64+0x4] ;  /* 0x00000406080a7981 */ /* 0x000f62000c1e1900 */
[----:B------:R-:W-:Y:S01]  /*0210*/  BSSY.RECONVERGENT B0, `(.L_x_0) ;  /* 0x000000e000007945 */ /* 0x000fe20003800200 */
[----:B---3--:R-:W0:Y:S01]  /*0220*/  MUFU.RCP R12, R3 ;  /* 0x00000003000c7308 */ /* 0x008e220000001000 */
[----:B----4-:R-:W-:-:S04]  /*0230*/  FFMA R0, -R11, R0, R4 ;  /* 0x000000000b007223 */ /* 0x010fc80000000104 */
[----:B-----5:R-:W-:Y:S01]  /*0240*/  FFMA R0, -R13, R10, R0 ;  /* 0x0000000a0d007223 */ /* 0x020fe20000000100 */
[----:B0-----:R-:W-:-:S03]  /*0250*/  FFMA R11, -R3, R12, 1 ;  /* 0x3f800000030b7423 */ /* 0x001fc6000000010c */
[----:B------:R-:W0:Y:S01]  /*0260*/  FCHK P0, R0, R3 ;  /* 0x0000000300007302 */ /* 0x000e220000000000 */
[----:B------:R-:W-:-:S04]  /*0270*/  FFMA R11, R12, R11, R12 ;  /* 0x0000000b0c0b7223 */ /* 0x000fc8000000000c */
[----:B------:R-:W-:-:S04]  /*0280*/  FFMA R4, R0, R11, RZ ;  /* 0x0000000b00047223 */ /* 0x000fc800000000ff */
[----:B------:R-:W-:-:S04]  /*0290*/  FFMA R5, -R3, R4, R0 ;  /* 0x0000000403057223 */ /* 0x000fc80000000100 */
[----:B------:R-:W-:Y:S01]  /*02a0*/  FFMA R11, R11, R5, R4 ;  /* 0x000000050b0b7223 */ /* 0x000fe20000000004 */
[----:B0-----:R-:W-:Y:S06]  /*02b0*/  @!P0 BRA `(.L_x_1) ;  /* 0x00000000000c8947 */ /* 0x001fec0003800000 */
[----:B------:R-:W-:-:S07]  /*02c0*/  MOV R4, 0x2e0 ;  /* 0x000002e000047802 */ /* 0x000fce0000000f00 */
[----:B------:R-:W-:Y:S05]  /*02d0*/  CALL.REL.NOINC `($__internal_0_$__cuda_sm3x_div_rn_noftz_f32_slowpath) ;  /* 0x0000000000187944 */ /* 0x000fea0003c00000 */
[----:B------:R-:W-:-:S07]  /*02e0*/  IMAD.MOV.U32 R11, RZ, RZ, R0 ;  /* 0x000000ffff0b7224 */ /* 0x000fce00078e0000 */
.L_x_1:
[----:B------:R-:W-:Y:S05]  /*02f0*/  BSYNC.RECONVERGENT B0 ;  /* 0x0000000000007941 */ /* 0x000fea0003800200 */
.L_x_0:
[----:B------:R-:W0:Y:S02]  /*0300*/  LDC.64 R4, c[0x0][0x398] ;  /* 0x0000e600ff047b82 */ /* 0x000e240000000a00 */
[----:B0-----:R-:W-:-:S05]  /*0310*/  IMAD.WIDE R4, R2, 0x4, R4 ;  /* 0x0000000402047825 */ /* 0x001fca00078e0204 */
[----:B------:R-:W-:Y:S01]  /*0320*/  STG.E desc[UR6][R4.64], R11 ;  /* 0x0000000b04007986 */ /* 0x000fe2000c101906 */
[----:B------:R-:W-:Y:S05]  /*0330*/  EXIT ;  /* 0x000000000000794d */ /* 0x000fea0003800000 */
        .weak           $__internal_0_$__cuda_sm3x_div_rn_noftz_f32_slowpath
        .type           $__internal_0_$__cuda_sm3x_div_rn_noftz_f32_slowpath,@function
        .size           $__internal_0_$__cuda_sm3x_div_rn_noftz_f32_slowpath,(.L_x_14 - $__internal_0_$__cuda_sm3x_div_rn_noftz_f32_slowpath)
$__internal_0_$__cuda_sm3x_div_rn_noftz_f32_slowpath:
[--C-:B------:R-:W-:Y:S01]  /*0340*/  SHF.R.U32.HI R6, RZ, 0x17, R3.reuse ;  /* 0x00000017ff067819 */ /* 0x100fe20000011603 */
[----:B------:R-:W-:Y:S01]  /*0350*/  BSSY.RECONVERGENT B1, `(.L_x_2) ;  /* 0x0000064000017945 */ /* 0x000fe20003800200 */
[--C-:B------:R-:W-:Y:S01]  /*0360*/  SHF.R.U32.HI R5, RZ, 0x17, R0.reuse ;  /* 0x00000017ff057819 */ /* 0x100fe20000011600 */
[----:B------:R-:W-:Y:S01]  /*0370*/  IMAD.MOV.U32 R7, RZ, RZ, R0 ;  /* 0x000000ffff077224 */ /* 0x000fe200078e0000 */
[----:B------:R-:W-:Y:S01]  /*0380*/  LOP3.LUT R6, R6, 0xff, RZ, 0xc0, !PT ;  /* 0x000000ff06067812 */ /* 0x000fe200078ec0ff */
[----:B------:R-:W-:Y:S01]  /*0390*/  IMAD.MOV.U32 R8, RZ, RZ, R3 ;  /* 0x000000ffff087224 */ /* 0x000fe200078e0003 */
[----:B------:R-:W-:-:S03]  /*03a0*/  LOP3.LUT R5, R5, 0xff, RZ, 0xc0, !PT ;  /* 0x000000ff05057812 */ /* 0x000fc600078ec0ff */
[----:B------:R-:W-:Y:S02]  /*03b0*/  VIADD R11, R6, 0xffffffff ;  /* 0xffffffff060b7836 */ /* 0x000fe40000000000 */
[----:B------:R-:W-:-:S03]  /*03c0*/  VIADD R10, R5, 0xffffffff ;  /* 0xffffffff050a7836 */ /* 0x000fc60000000000 */
[----:B------:R-:W-:-:S04]  /*03d0*/  ISETP.GT.U32.AND P0, PT, R11, 0xfd, PT ;  /* 0x000000fd0b00780c */ /* 0x000fc80003f04070 */
[----:B------:R-:W-:-:S13]  /*03e0*/  ISETP.GT.U32.OR P0, PT, R10, 0xfd, P0 ;  /* 0x000000fd0a00780c */ /* 0x000fda0000704470 */
[----:B------:R-:W-:Y:S01]  /*03f0*/  @!P0 IMAD.MOV.U32 R9, RZ, RZ, RZ ;  /* 0x000000ffff098224 */ /* 0x000fe200078e00ff */
[----:B------:R-:W-:Y:S06]  /*0400*/  @!P0 BRA `(.L_x_3) ;  /* 0x00000000005c8947 */ /* 0x000fec0003800000 */
[----:B------:R-:W-:Y:S02]  /*0410*/  FSETP.GTU.FTZ.AND P0, PT, |R0|, +INF , PT ;  /* 0x7f8000000000780b */ /* 0x000fe40003f1c200 */
[----:B------:R-:W-:-:S04]  /*0420*/  FSETP.GTU.FTZ.AND P1, PT, |R3|, +INF , PT ;  /* 0x7f8000000300780b */ /* 0x000fc80003f3c200 */
[----:B------:R-:W-:-:S13]  /*0430*/  PLOP3.LUT P0, PT, P0, P1, PT, 0xf8, 0x8f ;  /* 0x00000000008f781c */ /* 0x000fda0000703f70 */
[----:B------:R-:W-:Y:S05]  /*0440*/  @P0 BRA `(.L_x_4) ;  /* 0x00000004004c0947 */ /* 0x000fea0003800000 */
[----:B------:R-:W-:-:S13]  /*0450*/  LOP3.LUT P0, RZ, R8, 0x7fffffff, R7, 0xc8, !PT ;  /* 0x7fffffff08ff7812 */ /* 0x000fda000780c807 */
[----:B------:R-:W-:Y:S05]  /*0460*/  @!P0 BRA `(.L_x_5) ;  /* 0x00000004003c8947 */ /* 0x000fea0003800000 */
[C---:B------:R-:W-:Y:S02]  /*0470*/  FSETP.NEU.FTZ.AND P2, PT, |R0|.reuse, +INF , PT ;  /* 0x7f8000000000780b */ /* 0x040fe40003f5d200 */
[----:B------:R-:W-:Y:S02]  /*0480*/  FSETP.NEU.FTZ.AND P1, PT, |R3|, +INF , PT ;  /* 0x7f8000000300780b */ /* 0x000fe40003f3d200 */
[----:B------:R-:W-:-:S11]  /*0490*/  FSETP.NEU.FTZ.AND P0, PT, |R0|, +INF , PT ;  /* 0x7f8000000000780b */ /* 0x000fd60003f1d200 */
[----:B------:R-:W-:Y:S05]  /*04a0*/  @!P1 BRA !P2, `(.L_x_5) ;  /* 0x00000004002c9947 */ /* 0x000fea0005000000 */
[----:B------:R-:W-:-:S04]  /*04b0*/  LOP3.LUT P2, RZ, R7, 0x7fffffff, RZ, 0xc0, !PT ;  /* 0x7fffffff07ff7812 */ /* 0x000fc8000784c0ff */
[----:B------:R-:W-:-:S13]  /*04c0*/  PLOP3.LUT P1, PT, P1, P2, PT, 0x2f, 0xf2 ;  /* 0x0000000000f2781c */ /* 0x000fda0000f24577 */
[----:B------:R-:W-:Y:S05]  /*04d0*/  @P1 BRA `(.L_x_6) ;  /* 0x0000000400181947 */ /* 0x000fea0003800000 */
[----:B------:R-:W-:-:S04]  /*04e0*/  LOP3.LUT P1, RZ, R8, 0x7fffffff, RZ, 0xc0, !PT ;  /* 0x7fffffff08ff7812 */ /* 0x000fc8000782c0ff */
[----:B------:R-:W-:-:S13]  /*04f0*/  PLOP3.LUT P0, PT, P0, P1, PT, 0x2f, 0xf2 ;  /* 0x0000000000f2781c */ /* 0x000fda0000702577 */
[----:B------:R-:W-:Y:S05]  /*0500*/  @P0 BRA `(.L_x_7) ;  /* 0x0000000400000947 */ /* 0x000fea0003800000 */
[----:B------:R-:W-:Y:S02]  /*0510*/  ISETP.GE.AND P0, PT, R10, RZ, PT ;  /* 0x000000ff0a00720c */ /* 0x000fe40003f06270 */
[----:B------:R-:W-:-:S11]  /*0520*/  ISETP.GE.AND P1, PT, R11, RZ, PT ;  /* 0x000000ff0b00720c */ /* 0x000fd60003f26270 */
[----:B------:R-:W-:Y:S02]  /*0530*/  @P0 IMAD.MOV.U32 R9, RZ, RZ, RZ ;  /* 0x000000ffff090224 */ /* 0x000fe400078e00ff */
[----:B------:R-:W-:Y:S01]  /*0540*/  @!P0 FFMA R7, R0, 1.84467440737095516160e+19, RZ ;  /* 0x5f80000000078823 */ /* 0x000fe200000000ff */
[----:B------:R-:W-:Y:S02]  /*0550*/  @!P0 IMAD.MOV.U32 R9, RZ, RZ, -0x40 ;  /* 0xffffffc0ff098424 */ /* 0x000fe400078e00ff */
[----:B------:R-:W-:Y:S02]  /*0560*/  @!P1 FFMA R8, R3, 1.84467440737095516160e+19, RZ ;  /* 0x5f80000003089823 */ /* 0x000fe400000000ff */
[----:B------:R-:W-:-:S07]  /*0570*/  @!P1 VIADD R9, R9, 0x40 ;  /* 0x0000004009099836 */ /* 0x000fce0000000000 */
.L_x_3:
[----:B------:R-:W-:Y:S01]  /*0580*/  LEA R3, R6, 0xc0800000, 0x17 ;  /* 0xc080000006037811 */ /* 0x000fe200078eb8ff */
[----:B------:R-:W-:Y:S01]  /*0590*/  VIADD R5, R5, 0xffffff81 ;  /* 0xffffff8105057836 */ /* 0x000fe20000000000 */
[----:B------:R-:W-:Y:S03]  /*05a0*/  BSSY.RECONVERGENT B2, `(.L_x_8) ;  /* 0x0000035000027945 */ /* 0x000fe60003800200 */
[----:B------:R-:W-:Y:S01]  /*05b0*/  IMAD.IADD R3, R8, 0x1, -R3 ;  /* 0x0000000108037824 */ /* 0x000fe200078e0a03 */
[C---:B------:R-:W-:Y:S01]  /*05c0*/  IADD3 R6, PT, PT, R5.reuse, 0x7f, -R6 ;  /* 0x0000007f05067810 */ /* 0x040fe20007ffe806 */
[----:B------:R-:W-:Y:S02]  /*05d0*/  IMAD R0, R5, -0x800000, R7 ;  /* 0xff80000005007824 */ /* 0x000fe400078e0207 */
[----:B------:R-:W0:Y:S01]  /*05e0*/  MUFU.RCP R8, R3 ;  /* 0x0000000300087308 */ /* 0x000e220000001000 */
[----:B------:R-:W-:Y:S01]  /*05f0*/  FADD.FTZ R11, -R3, -RZ ;  /* 0x800000ff030b7221 */ /* 0x000fe20000010100 */
[----:B------:R-:W-:-:S03]  /*0600*/  IMAD.IADD R6, R6, 0x1, R9 ;  /* 0x0000000106067824 */ /* 0x000fc600078e0209 */
[----:B0-----:R-:W-:-:S04]  /*0610*/  FFMA R13, R8, R11, 1 ;  /* 0x3f800000080d7423 */ /* 0x001fc8000000000b */
[----:B------:R-:W-:-:S04]  /*0620*/  FFMA R10, R8, R13, R8 ;  /* 0x0000000d080a7223 */ /* 0x000fc80000000008 */
[----:B------:R-:W-:-:S04]  /*0630*/  FFMA R7, R0, R10, RZ ;  /* 0x0000000a00077223 */ /* 0x000fc800000000ff */
[----:B------:R-:W-:-:S04]  /*0640*/  FFMA R8, R11, R7, R0 ;  /* 0x000000070b087223 */ /* 0x000fc80000000000 */
[----:B------:R-:W-:-:S04]  /*0650*/  FFMA R7, R10, R8, R7 ;  /* 0x000000080a077223 */ /* 0x000fc80000000007 */
[----:B------:R-:W-:-:S04]  /*0660*/  FFMA R8, R11, R7, R0 ;  /* 0x000000070b087223 */ /* 0x000fc80000000000 */
[----:B------:R-:W-:-:S05]  /*0670*/  FFMA R0, R10, R8, R7 ;  /* 0x000000080a007223 */ /* 0x000fca0000000007 */
[----:B------:R-:W-:-:S04]  /*0680*/  SHF.R.U32.HI R3, RZ, 0x17, R0 ;  /* 0x00000017ff037819 */ /* 0x000fc80000011600 */
[----:B------:R-:W-:-:S05]  /*0690*/  LOP3.LUT R3, R3, 0xff, RZ, 0xc0, !PT ;  /* 0x000000ff03037812 */ /* 0x000fca00078ec0ff */
[----:B------:R-:W-:-:S04]  /*06a0*/  IMAD.IADD R9, R3, 0x1, R6 ;  /* 0x0000000103097824 */ /* 0x000fc800078e0206 */
[----:B------:R-:W-:-:S05]  /*06b0*/  VIADD R3, R9, 0xffffffff ;  /* 0xffffffff09037836 */ /* 0x000fca0000000000 */
[----:B------:R-:W-:-:S13]  /*06c0*/  ISETP.GE.U32.AND P0, PT, R3, 0xfe, PT ;  /* 0x000000fe0300780c */ /* 0x000fda0003f06070 */
[----:B------:R-:W-:Y:S05]  /*06d0*/  @!P0 BRA `(.L_x_9) ;  /* 0x0000000000808947 */ /* 0x000fea0003800000 */
[----:B------:R-:W-:-:S13]  /*06e0*/  ISETP.GT.AND P0, PT, R9, 0xfe, PT ;  /* 0x000000fe0900780c */ /* 0x000fda0003f04270 */
[----:B------:R-:W-:Y:S05]  /*06f0*/  @P0 BRA `(.L_x_10) ;  /* 0x00000000006c0947 */ /* 0x000fea0003800000 */
[----:B------:R-:W-:-:S13]  /*0700*/  ISETP.GE.AND P0, PT, R9, 0x1, PT ;  /* 0x000000010900780c */ /* 0x000fda0003f06270 */
[----:B------:R-:W-:Y:S05]  /*0710*/  @P0 BRA `(.L_x_11) ;  /* 0x0000000000740947 */ /* 0x000fea0003800000 */
[----:B------:R-:W-:Y:S02]  /*0720*/  ISETP.GE.AND P0, PT, R9, -0x18, PT ;  /* 0xffffffe80900780c */ /* 0x000fe40003f06270 */
[----:B------:R-:W-:-:S11]  /*0730*/  LOP3.LUT R0, R0, 0x80000000, RZ, 0xc0, !PT ;  /* 0x8000000000007812 */ /* 0x000fd600078ec0ff */
[----:B------:R-:W-:Y:S05]  /*0740*/  @!P0 BRA `(.L_x_11) ;  /* 0x0000000000688947 */ /* 0x000fea0003800000 */
[CCC-:B------:R-:W-:Y:S01]  /*0750*/  FFMA.RZ R3, R10.reuse, R8.reuse, R7.reuse ;  /* 0x000000080a037223 */ /* 0x1c0fe2000000c007 */
[CCC-:B------:R-:W-:Y:S01]  /*0760*/  FFMA.RM R6, R10.reuse, R8.reuse, R7.reuse ;  /* 0x000000080a067223 */ /* 0x1c0fe20000004007 */
[C---:B------:R-:W-:Y:S02]  /*0770*/  ISETP.NE.AND P2, PT, R9.reuse, RZ, PT ;  /* 0x000000ff0900720c */ /* 0x040fe40003f45270 */
[----:B------:R-:W-:Y:S02]  /*0780*/  ISETP.NE.AND P1, PT, R9, RZ, PT ;  /* 0x000000ff0900720c */ /* 0x000fe40003f25270 */
[----:B------:R-:W-:Y:S01]  /*0790*/  LOP3.LUT R5, R3, 0x7fffff, RZ, 0xc0, !PT ;  /* 0x007fffff03057812 */ /* 0x000fe200078ec0ff */
[----:B------:R-:W-:Y:S01]  /*07a0*/  FFMA.RP R3, R10, R8, R7 ;  /* 0x000000080a037223 */ /* 0x000fe20000008007 */
[----:B------:R-:W-:Y:S02]  /*07b0*/  VIADD R8, R9, 0x20 ;  /* 0x0000002009087836 */ /* 0x000fe40000000000 */
[----:B------:R-:W-:Y:S01]  /*07c0*/  LOP3.LUT R5, R5, 0x800000, RZ, 0xfc, !PT ;  /* 0x0080000005057812 */ /* 0x000fe200078efcff */
[----:B------:R-:W-:Y:S01]  /*07d0*/  IMAD.MOV R7, RZ, RZ, -R9 ;  /* 0x000000ffff077224 */ /* 0x000fe200078e0a09 */
[----:B------:R-:W-:-:S02]  /*07e0*/  FSETP.NEU.FTZ.AND P0, PT, R3, R6, PT ;  /* 0x000000060300720b */ /* 0x000fc40003f1d000 */
[----:B------:R-:W-:Y:S02]  /*07f0*/  SHF.L.U32 R8, R5, R8, RZ ;  /* 0x0000000805087219 */ /* 0x000fe400000006ff */
[----:B------:R-:W-:Y:S02]  /*0800*/  SEL R6, R7, RZ, P2 ;  /* 0x000000ff07067207 */ /* 0x000fe40001000000 */
[----:B------:R-:W-:Y:S02]  /*0810*/  ISETP.NE.AND P1, PT, R8, RZ, P1 ;  /* 0x000000ff0800720c */ /* 0x000fe40000f25270 */
[----:B------:R-:W-:Y:S02]  /*0820*/  SHF.R.U32.HI R6, RZ, R6, R5 ;  /* 0x00000006ff067219 */ /* 0x000fe40000011605 */
[----:B------:R-:W-:Y:S02]  /*0830*/  PLOP3.LUT P0, PT, P0, P1, PT, 0xf8, 0x8f ;  /* 0x00000000008f781c */ /* 0x000fe40000703f70 */
[----:B------:R-:W-:-:S02]  /*0840*/  SHF.R.U32.HI R8, RZ, 0x1, R6 ;  /* 0x00000001ff087819 */ /* 0x000fc40000011606 */
[----:B------:R-:W-:-:S04]  /*0850*/  SEL R3, RZ, 0x1, !P0 ;  /* 0x00000001ff037807 */ /* 0x000fc80004000000 */
[----:B------:R-:W-:-:S04]  /*0860*/  LOP3.LUT R3, R3, 0x1, R8, 0xf8, !PT ;  /* 0x0000000103037812 */ /* 0x000fc800078ef808 */
[----:B------:R-:W-:-:S05]  /*0870*/  LOP3.LUT R3, R3, R6, RZ, 0xc0, !PT ;  /* 0x0000000603037212 */ /* 0x000fca00078ec0ff */
[----:B------:R-:W-:-:S05]  /*0880*/  IMAD.IADD R3, R8, 0x1, R3 ;  /* 0x0000000108037824 */ /* 0x000fca00078e0203 */
[----:B------:R-:W-:Y:S01]  /*0890*/  LOP3.LUT R0, R3, R0, RZ, 0xfc, !PT ;  /* 0x0000000003007212 */ /* 0x000fe200078efcff */
[----:B------:R-:W-:Y:S06]  /*08a0*/  BRA `(.L_x_11) ;  /* 0x0000000000107947 */ /* 0x000fec0003800000 */
.L_x_10:
[----:B------:R-:W-:-:S04]  /*08b0*/  LOP3.LUT R0, R0, 0x80000000, RZ, 0xc0, !PT ;  /* 0x8000000000007812 */ /* 0x000fc800078ec0ff */
[----:B------:R-:W-:Y:S01]  /*08c0*/  LOP3.LUT R0, R0, 0x7f800000, RZ, 0xfc, !PT ;  /* 0x7f80000000007812 */ /* 0x000fe200078efcff */
[----:B------:R-:W-:Y:S06]  /*08d0*/  BRA `(.L_x_11) ;  /* 0x0000000000047947 */ /* 0x000fec0003800000 */
.L_x_9:
[----:B------:R-:W-:-:S07]  /*08e0*/  IMAD R0, R6, 0x800000, R0 ;  /* 0x0080000006007824 */ /* 0x000fce00078e0200 */
.L_x_11:
[----:B------:R-:W-:Y:S05]  /*08f0*/  BSYNC.RECONVERGENT B2 ;  /* 0x0000000000027941 */ /* 0x000fea0003800200 */
.L_x_8:
[----:B------:R-:W-:Y:S05]  /*0900*/  BRA `(.L_x_12) ;  /* 0x0000000000207947 */ /* 0x000fea0003800000 */
.L_x_7:
[----:B------:R-:W-:-:S04]  /*0910*/  LOP3.LUT R0, R8, 0x80000000, R7, 0x48, !PT ;  /* 0x8000000008007812 */ /* 0x000fc800078e4807 */
[----:B------:R-:W-:Y:S01]  /*0920*/  LOP3.LUT R0, R0, 0x7f800000, RZ, 0xfc, !PT ;  /* 0x7f80000000007812 */ /* 0x000fe200078efcff */
[----:B------:R-:W-:Y:S06]  /*0930*/  BRA `(.L_x_12) ;  /* 0x0000000000147947 */ /* 0x000fec0003800000 */
.L_x_6:
[----:B------:R-:W-:Y:S01]  /*0940*/  LOP3.LUT R0, R8, 0x80000000, R7, 0x48, !PT ;  /* 0x8000000008007812 */ /* 0x000fe200078e4807 */
[----:B------:R-:W-:Y:S06]  /*0950*/  BRA `(.L_x_12) ;  /* 0x00000000000c7947 */ /* 0x000fec0003800000 */
.L_x_5:
[----:B------:R-:W0:Y:S01]  /*0960*/  MUFU.RSQ R0, -QNAN ;  /* 0xffc0000000007908 */ /* 0x000e220000001400 */
[----:B------:R-:W-:Y:S05]  /*0970*/  BRA `(.L_x_12) ;  /* 0x0000000000047947 */ /* 0x000fea0003800000 */
.L_x_4:
[----:B------:R-:W-:-:S07]  /*0980*/  FADD.FTZ R0, R0, R3 ;  /* 0x0000000300007221 */ /* 0x000fce0000010000 */
.L_x_12:
[----:B------:R-:W-:Y:S05]  /*0990*/  BSYNC.RECONVERGENT B1 ;  /* 0x0000000000017941 */ /* 0x000fea0003800200 */
.L_x_2:
[----:B------:R-:W-:-:S04]  /*09a0*/  IMAD.MOV.U32 R5, RZ, RZ, 0x0 ;  /* 0x00000000ff057424 */ /* 0x000fc800078e00ff */
[----:B0-----:R-:W-:Y:S05]  /*09b0*/  RET.REL.NODEC R4 `(_Z12gauss_seidelPfS_S_S_i) ;  /* 0xfffffff404907950 */ /* 0x001fea0003c3ffff */
.L_x_13:
[----:B------:R-:W-:-:S00]  /*09c0*/  BRA `(.L_x_13) ;  /* 0xfffffffc00fc7947 */ /* 0x000fc0000383ffff */
[----:B------:R-:W-:-:S00]  /*09d0*/  NOP ;  /* 0x0000000000007918 */ /* 0x000fc00000000000 */
        /* <DEDUP_REMOVED lines=10> */
.L_x_14:


//--------------------- .nv.shared.reserved.0     --------------------------
	.section	.nv.shared.reserved.0,"aw",@nobits
	.weak		__nv_reservedSMEM_offset_0_alias
	.size		__nv_reservedSMEM_offset_0_alias, 0, 64
	.other		__nv_reservedSMEM_offset_0_alias,@"STO_CUDA_RESERVED_SHARED STV_DEFAULT"
__nv_reservedSMEM_offset_0_alias:
	.zero		0
	.zero		64


//--------------------- .nv.constant0._Z12gauss_seidelPfS_S_S_i --------------------------
	.section	.nv.constant0._Z12gauss_seidelPfS_S_S_i,"a",@progbits
	.sectionflags	@""
	.align	4
.nv.constant0._Z12gauss_seidelPfS_S_S_i:
	.zero		932


//--------------------- SYMBOLS --------------------------

	.type		.nv.reservedSmem.offset0,@object
	.size		.nv.reservedSmem.offset0,0x4
